	.headerflags	@"EF_CUDA_TEXMODE_UNIFIED EF_CUDA_64BIT_ADDRESS EF_CUDA_SM86 EF_CUDA_VIRTUAL_SM(EF_CUDA_SM86)"
	.elftype	@"ET_EXEC"


//--------------------- .nv.info                  --------------------------
	.section	.nv.info,"",@"SHT_CUDA_INFO"
	.align	4


	//----- nvinfo : EIATTR_REGCOUNT
	.align		4
        /*0000*/ 	.byte	0x04, 0x2f
        /*0002*/ 	.short	(.L_5 - .L_4)
	.align		4
.L_4:
        /*0004*/ 	.word	index@(triton_red_fused__to_copy_add_embedding_mean_mul_pow_rsqrt_8)
        /*0008*/ 	.word	0x00000028


	//----- nvinfo : EIATTR_MIN_STACK_SIZE
	.align		4
.L_5:
        /*000c*/ 	.byte	0x04, 0x12
        /*000e*/ 	.short	(.L_7 - .L_6)
	.align		4
.L_6:
        /*0010*/ 	.word	index@(triton_red_fused__to_copy_add_embedding_mean_mul_pow_rsqrt_8)
        /*0014*/ 	.word	0x00000000


	//----- nvinfo : EIATTR_FRAME_SIZE
	.align		4
.L_7:
        /*0018*/ 	.byte	0x04, 0x11
        /*001a*/ 	.short	(.L_9 - .L_8)
	.align		4
.L_8:
        /*001c*/ 	.word	index@(triton_red_fused__to_copy_add_embedding_mean_mul_pow_rsqrt_8)
        /*0020*/ 	.word	0x00000000


	//----- nvinfo : EIATTR_MIN_STACK_SIZE
	.align		4
.L_9:
        /*0024*/ 	.byte	0x04, 0x12
        /*0026*/ 	.short	(.L_11 - .L_10)
	.align		4
.L_10:
        /*0028*/ 	.word	index@(triton_red_fused__to_copy_add_embedding_mean_mul_pow_rsqrt_8)
        /*002c*/ 	.word	0x00000000
.L_11:


//--------------------- .nv.info.triton_red_fused__to_copy_add_embedding_mean_mul_pow_rsqrt_8 --------------------------
	.section	.nv.info.triton_red_fused__to_copy_add_embedding_mean_mul_pow_rsqrt_8,"",@"SHT_CUDA_INFO"
	.sectionflags	@""
	.align	4


	//----- nvinfo : EIATTR_CUDA_API_VERSION
	.align		4
        /*0000*/ 	.byte	0x04, 0x37
        /*0002*/ 	.short	(.L_13 - .L_12)
.L_12:
        /*0004*/ 	.word	0x0000007c


	//----- nvinfo : EIATTR_SW2861232_WAR
	.align		4
.L_13:
        /*0008*/ 	.byte	0x01, 0x35
	.zero		2


	//----- nvinfo : EIATTR_PARAM_CBANK
	.align		4
        /*000c*/ 	.byte	0x04, 0x0a
        /*000e*/ 	.short	(.L_15 - .L_14)
	.align		4
.L_14:
        /*0010*/ 	.word	index@(.nv.constant0.triton_red_fused__to_copy_add_embedding_mean_mul_pow_rsqrt_8)
        /*0014*/ 	.short	0x0160
        /*0016*/ 	.short	0x0048


	//----- nvinfo : EIATTR_CBANK_PARAM_SIZE
	.align		4
.L_15:
        /*0018*/ 	.byte	0x03, 0x19
        /*001a*/ 	.short	0x0048


	//----- nvinfo : EIATTR_KPARAM_INFO
	.align		4
        /*001c*/ 	.byte	0x04, 0x17
        /*001e*/ 	.short	(.L_17 - .L_16)
.L_16:
        /*0020*/ 	.word	0x00000000
        /*0024*/ 	.short	0x0009
        /*0026*/ 	.short	0x0040
        /*0028*/ 	.byte	0x00, 0xf4, 0x21, 0x00


	//----- nvinfo : EIATTR_KPARAM_INFO
	.align		4
.L_17:
        /*002c*/ 	.byte	0x04, 0x17
        /*002e*/ 	.short	(.L_19 - .L_18)
.L_18:
        /*0030*/ 	.word	0x00000000
        /*0034*/ 	.short	0x0008
        /*0036*/ 	.short	0x003c
        /*0038*/ 	.byte	0x00, 0xf0, 0x11, 0x00


	//----- nvinfo : EIATTR_KPARAM_INFO
	.align		4
.L_19:
        /*003c*/ 	.byte	0x04, 0x17
        /*003e*/ 	.short	(.L_21 - .L_20)
.L_20:
        /*0040*/ 	.word	0x00000000
        /*0044*/ 	.short	0x0007
        /*0046*/ 	.short	0x0038
        /*0048*/ 	.byte	0x00, 0xf0, 0x11, 0x00


	//----- nvinfo : EIATTR_KPARAM_INFO
	.align		4
.L_21:
        /*004c*/ 	.byte	0x04, 0x17
        /*004e*/ 	.short	(.L_23 - .L_22)
.L_22:
        /*0050*/ 	.word	0x00000000
        /*0054*/ 	.short	0x0006
        /*0056*/ 	.short	0x0030
        /*0058*/ 	.byte	0x00, 0xf4, 0x21, 0x00


	//----- nvinfo : EIATTR_KPARAM_INFO
	.align		4
.L_23:
        /*005c*/ 	.byte	0x04, 0x17
        /*005e*/ 	.short	(.L_25 - .L_24)
.L_24:
        /*0060*/ 	.word	0x00000000
        /*0064*/ 	.short	0x0005
        /*0066*/ 	.short	0x0028
        /*0068*/ 	.byte	0x00, 0xf4, 0x21, 0x00


	//----- nvinfo : EIATTR_KPARAM_INFO
	.align		4
.L_25:
        /*006c*/ 	.byte	0x04, 0x17
        /*006e*/ 	.short	(.L_27 - .L_26)
.L_26:
        /*0070*/ 	.word	0x00000000
        /*0074*/ 	.short	0x0004
        /*0076*/ 	.short	0x0020
        /*0078*/ 	.byte	0x00, 0xf4, 0x21, 0x00


	//----- nvinfo : EIATTR_KPARAM_INFO
	.align		4
.L_27:
        /*007c*/ 	.byte	0x04, 0x17
        /*007e*/ 	.short	(.L_29 - .L_28)
.L_28:
        /*0080*/ 	.word	0x00000000
        /*0084*/ 	.short	0x0003
        /*0086*/ 	.short	0x0018
        /*0088*/ 	.byte	0x00, 0xf4, 0x21, 0x00


	//----- nvinfo : EIATTR_KPARAM_INFO
	.align		4
.L_29:
        /*008c*/ 	.byte	0x04, 0x17
        /*008e*/ 	.short	(.L_31 - .L_30)
.L_30:
        /*0090*/ 	.word	0x00000000
        /*0094*/ 	.short	0x0002
        /*0096*/ 	.short	0x0010
        /*0098*/ 	.byte	0x00, 0xf4, 0x21, 0x00


	//----- nvinfo : EIATTR_KPARAM_INFO
	.align		4
.L_31:
        /*009c*/ 	.byte	0x04, 0x17
        /*009e*/ 	.short	(.L_33 - .L_32)
.L_32:
        /*00a0*/ 	.word	0x00000000
        /*00a4*/ 	.short	0x0001
        /*00a6*/ 	.short	0x0008
        /*00a8*/ 	.byte	0x00, 0xf4, 0x21, 0x00


	//----- nvinfo : EIATTR_KPARAM_INFO
	.align		4
.L_33:
        /*00ac*/ 	.byte	0x04, 0x17
        /*00ae*/ 	.short	(.L_35 - .L_34)
.L_34:
        /*00b0*/ 	.word	0x00000000
        /*00b4*/ 	.short	0x0000
        /*00b6*/ 	.short	0x0000
        /*00b8*/ 	.byte	0x00, 0xf4, 0x21, 0x00


	//----- nvinfo : EIATTR_MAXREG_COUNT
	.align		4
.L_35:
        /*00bc*/ 	.byte	0x03, 0x1b
        /*00be*/ 	.short	0x0080


	//----- nvinfo : EIATTR_EXTERNS
	.align		4
        /*00c0*/ 	.byte	0x04, 0x0f
        /*00c2*/ 	.short	(.L_37 - .L_36)


	//   ....[0]....
	.align		4
.L_36:
        /*00c4*/ 	.word	index@(__assertfail)


	//----- nvinfo : EIATTR_COOP_GROUP_MASK_REGIDS
	.align		4
.L_37:
        /*00c8*/ 	.byte	0x04, 0x29
        /*00ca*/ 	.short	(.L_39 - .L_38)


	//   ....[0]....
.L_38:
        /*00cc*/ 	.word	0xffffffff


	//   ....[1]....
        /*00d0*/ 	.word	0xffffffff


	//   ....[2]....
        /*00d4*/ 	.word	0xffffffff


	//   ....[3]....
        /*00d8*/ 	.word	0xffffffff


	//   ....[4]....
        /*00dc*/ 	.word	0xffffffff


	//   ....[5]....
        /*00e0*/ 	.word	0xffffffff


	//----- nvinfo : EIATTR_COOP_GROUP_INSTR_OFFSETS
	.align		4
.L_39:
        /*00e4*/ 	.byte	0x04, 0x28
        /*00e6*/ 	.short	(.L_41 - .L_40)


	//   ....[0]....
.L_40:
        /*00e8*/ 	.word	0x00000f20


	//   ....[1]....
        /*00ec*/ 	.word	0x00000f60


	//   ....[2]....
        /*00f0*/ 	.word	0x00000f90


	//   ....[3]....
        /*00f4*/ 	.word	0x00000fd0


	//   ....[4]....
        /*00f8*/ 	.word	0x00000ff0


	//   ....[5]....
        /*00fc*/ 	.word	0x00001090


	//----- nvinfo : EIATTR_SYSCALL_OFFSETS
	.align		4
.L_41:
        /*0100*/ 	.byte	0x04, 0x46
        /*0102*/ 	.short	(.L_43 - .L_42)


	//   ....[0]....
.L_42:
        /*0104*/ 	.word	0x000015a0


	//----- nvinfo : EIATTR_EXIT_INSTR_OFFSETS
	.align		4
.L_43:
        /*0108*/ 	.byte	0x04, 0x1c
        /*010a*/ 	.short	(.L_45 - .L_44)


	//   ....[0]....
.L_44:
        /*010c*/ 	.word	0x00001470


	//----- nvinfo : EIATTR_REQNTID
	.align		4
.L_45:
        /*0110*/ 	.byte	0x04, 0x10
        /*0112*/ 	.short	(.L_47 - .L_46)
.L_46:
        /*0114*/ 	.word	0x00000200
        /*0118*/ 	.word	0x00000001
        /*011c*/ 	.word	0x00000001
.L_47:


//--------------------- .nv.callgraph             --------------------------
	.section	.nv.callgraph,"",@"SHT_CUDA_CALLGRAPH"
	.align	4
	.sectionentsize	8
	.align		4
        /*0000*/ 	.word	0x00000000
	.align		4
        /*0004*/ 	.word	0xffffffff
	.align		4
        /*0008*/ 	.word	index@(triton_red_fused__to_copy_add_embedding_mean_mul_pow_rsqrt_8)
	.align		4
        /*000c*/ 	.word	index@(__assertfail)
	.align		4
        /*0010*/ 	.word	0x00000000
	.align		4
        /*0014*/ 	.word	0xfffffffe
	.align		4
        /*0018*/ 	.word	0x00000000
	.align		4
        /*001c*/ 	.word	0xfffffffd
	.align		4
        /*0020*/ 	.word	0x00000000
	.align		4
        /*0024*/ 	.word	0xfffffffc


//--------------------- .nv.rel.action            --------------------------
	.section	.nv.rel.action,"",@"SHT_CUDA_RELOCINFO"
	.align	8
	.sectionentsize	8
        /*0000*/ 	.byte	0x73, 0x00, 0x00, 0x00, 0x00, 0x00, 0x00, 0x00, 0x00, 0x00, 0x00, 0x11, 0x25, 0x00, 0x05, 0x36


//--------------------- .nv.constant4             --------------------------
	.section	.nv.constant4,"a",@progbits
	.align	8
	.align		8
.nv.constant4:
        /*0000*/ 	.dword	__assertfail
	.align		8
        /*0008*/ 	.dword	assertFunc_0
	.align		8
        /*0010*/ 	.dword	assertFile_0
	.align		8
        /*0018*/ 	.dword	assertMessage_0
	.align		8
        /*0020*/ 	.dword	_$_str


//--------------------- .nv.constant0.triton_red_fused__to_copy_add_embedding_mean_mul_pow_rsqrt_8 --------------------------
	.section	.nv.constant0.triton_red_fused__to_copy_add_embedding_mean_mul_pow_rsqrt_8,"a",@progbits
	.sectionflags	@""
	.align	4
.nv.constant0.triton_red_fused__to_copy_add_embedding_mean_mul_pow_rsqrt_8:
	.zero		424


//--------------------- .text.triton_red_fused__to_copy_add_embedding_mean_mul_pow_rsqrt_8 --------------------------
	.section	.text.triton_red_fused__to_copy_add_embedding_mean_mul_pow_rsqrt_8,"ax",@progbits
	.sectionflags	@"SHF_BARRIERS=1"
	.sectioninfo	@"SHI_REGISTERS=40"
	.align	128
        .global         triton_red_fused__to_copy_add_embedding_mean_mul_pow_rsqrt_8
        .type           triton_red_fused__to_copy_add_embedding_mean_mul_pow_rsqrt_8,@function
        .size           triton_red_fused__to_copy_add_embedding_mean_mul_pow_rsqrt_8,(.L_x_4 - triton_red_fused__to_copy_add_embedding_mean_mul_pow_rsqrt_8)
        .other          triton_red_fused__to_copy_add_embedding_mean_mul_pow_rsqrt_8,@"STO_CUDA_ENTRY STV_DEFAULT"
triton_red_fused__to_copy_add_embedding_mean_mul_pow_rsqrt_8:
.text.triton_red_fused__to_copy_add_embedding_mean_mul_pow_rsqrt_8:
[----:B------:R-:W-:Y:S02]  /*0000*/  IMAD.MOV.U32 R1, RZ, RZ, c[0x0][0x28] ;  /* 0x00000a00ff017624 */ /* 0x000fe400078e00ff */
[----:B------:R-:W0:Y:S01]  /*0010*/  S2R R21, SR_CTAID.X ;  /* 0x0000000000157919 */ /* 0x000e220000002500 */
[----:B------:R-:W-:Y:S01]  /*0020*/  IMAD.MOV.U32 R23, RZ, RZ, 0x8 ;  /* 0x00000008ff177424 */ /* 0x000fe200078e00ff */
[----:B------:R-:W-:Y:S01]  /*0030*/  CS2R R12, SRZ ;  /* 0x00000000000c7805 */ /* 0x000fe2000001ff00 */
[----:B------:R-:W-:Y:S01]  /*0040*/  CS2R R14, SRZ ;  /* 0x00000000000e7805 */ /* 0x000fe2000001ff00 */
[----:B------:R-:W-:Y:S01]  /*0050*/  ULDC.64 UR4, c[0x0][0x118] ;  /* 0x0000460000047ab9 */ /* 0x000fe20000000a00 */
[----:B0-----:R-:W-:-:S04]  /*0060*/  IMAD.SHL.U32 R21, R21, 0x8, RZ ;  /* 0x0000000815157824 */ /* 0x001fc800078e00ff */
[C---:B------:R-:W-:Y:S01]  /*0070*/  IMAD.WIDE R24, R21.reuse, R23, c[0x0][0x168] ;  /* 0x00005a0015187625 */ /* 0x040fe200078e0217 */
[----:B------:R-:W-:Y:S01]  /*0080*/  ISETP.GE.AND P0, PT, R21, 0x200, PT ;  /* 0x000002001500780c */ /* 0x000fe20003f06270 */
[----:B------:R-:W-:Y:S01]  /*0090*/  CS2R R16, SRZ ;  /* 0x0000000000107805 */ /* 0x000fe2000001ff00 */
[----:B------:R-:W-:-:S11]  /*00a0*/  CS2R R18, SRZ ;  /* 0x0000000000127805 */ /* 0x000fd6000001ff00 */
[----:B------:R-:W2:Y:S04]  /*00b0*/  @!P0 LDG.E.EL.128 R12, [R24.64+0x10] ;  /* 0x00001004180c8981 */ /* 0x000ea8000c2e1d00 */
[----:B------:R0:W3:Y:S01]  /*00c0*/  @!P0 LDG.E.EL.128 R16, [R24.64+0x20] ;  /* 0x0000200418108981 */ /* 0x0000e2000c2e1d00 */
[----:B------:R-:W-:Y:S01]  /*00d0*/  CS2R R8, SRZ ;  /* 0x0000000000087805 */ /* 0x000fe2000001ff00 */
[----:B------:R-:W-:Y:S01]  /*00e0*/  CS2R R10, SRZ ;  /* 0x00000000000a7805 */ /* 0x000fe2000001ff00 */
[----:B------:R-:W-:Y:S01]  /*00f0*/  CS2R R4, SRZ ;  /* 0x0000000000047805 */ /* 0x000fe2000001ff00 */
[----:B------:R-:W1:Y:S01]  /*0100*/  S2R R20, SR_TID.X ;  /* 0x0000000000147919 */ /* 0x000e620000002100 */
[----:B------:R-:W-:-:S03]  /*0110*/  CS2R R6, SRZ ;  /* 0x0000000000067805 */ /* 0x000fc6000001ff00 */
[----:B------:R0:W4:Y:S04]  /*0120*/  @!P0 LDG.E.EL.128 R8, [R24.64] ;  /* 0x0000000418088981 */ /* 0x000128000c2e1d00 */
[----:B------:R0:W5:Y:S01]  /*0130*/  @!P0 LDG.E.EL.128 R4, [R24.64+0x30] ;  /* 0x0000300418048981 */ /* 0x000162000c2e1d00 */
[----:B------:R-:W-:Y:S01]  /*0140*/  CS2R R2, SRZ ;  /* 0x0000000000027805 */ /* 0x000fe2000001ff00 */
[----:B-1----:R-:W-:-:S04]  /*0150*/  SHF.R.U32.HI R0, RZ, 0x6, R20 ;  /* 0x00000006ff007819 */ /* 0x002fc80000011614 */
[----:B------:R-:W-:-:S04]  /*0160*/  SGXT.U32 R0, R0, 0x3 ;  /* 0x000000030000781a */ /* 0x000fc80000000000 */
[----:B------:R-:W-:-:S04]  /*0170*/  LOP3.LUT R22, R0, R21, RZ, 0xfc, !PT ;  /* 0x0000001500167212 */ /* 0x000fc800078efcff */
[C---:B------:R-:W-:Y:S01]  /*0180*/  ISETP.GE.AND P1, PT, R22.reuse, 0x200, PT ;  /* 0x000002001600780c */ /* 0x040fe20003f26270 */
[----:B------:R-:W-:-:S12]  /*0190*/  IMAD.WIDE R22, R22, R23, c[0x0][0x168] ;  /* 0x00005a0016167625 */ /* 0x000fd800078e0217 */
[----:B------:R1:W5:Y:S01]  /*01a0*/  @!P1 LDG.E.EL.64 R2, [R22.64] ;  /* 0x0000000416029981 */ /* 0x000362000c2e1b00 */
[----:B------:R-:W-:Y:S01]  /*01b0*/  IMAD.SHL.U32 R26, R20, 0x8, RZ ;  /* 0x00000008141a7824 */ /* 0x000fe200078e00ff */
[----:B------:R-:W-:Y:S01]  /*01c0*/  CS2R R32, SRZ ;  /* 0x0000000000207805 */ /* 0x000fe2000001ff00 */
[----:B------:R-:W-:Y:S01]  /*01d0*/  MOV R28, RZ ;  /* 0x000000ff001c7202 */ /* 0x000fe20000000f00 */
[----:B------:R-:W-:Y:S02]  /*01e0*/  IMAD.MOV.U32 R31, RZ, RZ, RZ ;  /* 0x000000ffff1f7224 */ /* 0x000fe400078e00ff */
[----:B------:R-:W-:Y:S02]  /*01f0*/  LOP3.LUT R26, R26, 0x1f8, RZ, 0xc0, !PT ;  /* 0x000001f81a1a7812 */ /* 0x000fe400078ec0ff */
[----:B--2---:R-:W-:Y:S02]  /*0200*/  ISETP.GE.AND P2, PT, R15, RZ, PT ;  /* 0x000000ff0f00720c */ /* 0x004fe40003f46270 */
[----:B------:R-:W-:-:S02]  /*0210*/  IADD3 R27, P3, R14, 0x7d80, RZ ;  /* 0x00007d800e1b7810 */ /* 0x000fc40007f7e0ff */
[----:B------:R-:W-:Y:S02]  /*0220*/  IADD3 R29, P4, R12, 0x7d80, RZ ;  /* 0x00007d800c1d7810 */ /* 0x000fe40007f9e0ff */
[----:B------:R-:W-:Y:S02]  /*0230*/  ISETP.GE.AND P0, PT, R13, RZ, PT ;  /* 0x000000ff0d00720c */ /* 0x000fe40003f06270 */
[----:B0-----:R-:W-:Y:S01]  /*0240*/  SEL R25, R27, R14, !P2 ;  /* 0x0000000e1b197207 */ /* 0x001fe20005000000 */
[----:B------:R-:W-:Y:S01]  /*0250*/  IMAD.X R27, RZ, RZ, R13, P4 ;  /* 0x000000ffff1b7224 */ /* 0x000fe200020e060d */
[----:B------:R-:W-:Y:S01]  /*0260*/  SEL R12, R29, R12, !P0 ;  /* 0x0000000c1d0c7207 */ /* 0x000fe20004000000 */
[----:B------:R-:W-:Y:S01]  /*0270*/  IMAD.X R14, RZ, RZ, R15, P3 ;  /* 0x000000ffff0e7224 */ /* 0x000fe200018e060f */
[----:B------:R-:W-:Y:S02]  /*0280*/  LOP3.LUT R29, R0, R21, RZ, 0xfc, !PT ;  /* 0x00000015001d7212 */ /* 0x000fe400078efcff */
[----:B------:R-:W-:Y:S01]  /*0290*/  SEL R13, R27, R13, !P0 ;  /* 0x0000000d1b0d7207 */ /* 0x000fe20004000000 */
[----:B------:R-:W-:Y:S01]  /*02a0*/  IMAD.MOV.U32 R27, RZ, RZ, RZ ;  /* 0x000000ffff1b7224 */ /* 0x000fe200078e00ff */
[----:B------:R-:W-:Y:S01]  /*02b0*/  SEL R14, R14, R15, !P2 ;  /* 0x0000000f0e0e7207 */ /* 0x000fe20005000000 */
[----:B------:R-:W-:Y:S01]  /*02c0*/  IMAD R29, R29, 0x1000, R26 ;  /* 0x000010001d1d7824 */ /* 0x000fe200078e021a */
[----:B------:R-:W-:-:S02]  /*02d0*/  ISETP.GT.U32.AND P0, PT, R12, R25, PT ;  /* 0x000000190c00720c */ /* 0x000fc40003f04070 */
[----:B---3--:R-:W-:Y:S02]  /*02e0*/  IADD3 R15, P3, R16, 0x7d80, RZ ;  /* 0x00007d80100f7810 */ /* 0x008fe40007f7e0ff */
[----:B------:R-:W-:Y:S02]  /*02f0*/  ISETP.GT.U32.AND.EX P0, PT, R13, R14, PT, P0 ;  /* 0x0000000e0d00720c */ /* 0x000fe40003f04100 */
[----:B------:R-:W-:Y:S01]  /*0300*/  ISETP.GE.AND P2, PT, R17, RZ, PT ;  /* 0x000000ff1100720c */ /* 0x000fe20003f46270 */
[----:B-1----:R-:W-:Y:S01]  /*0310*/  IMAD.X R23, RZ, RZ, R17, P3 ;  /* 0x000000ffff177224 */ /* 0x002fe200018e0611 */
[----:B------:R-:W-:Y:S02]  /*0320*/  SEL R12, R12, R25, P0 ;  /* 0x000000190c0c7207 */ /* 0x000fe40000000000 */
[----:B------:R-:W-:Y:S02]  /*0330*/  SEL R15, R15, R16, !P2 ;  /* 0x000000100f0f7207 */ /* 0x000fe40005000000 */
[----:B------:R-:W-:-:S02]  /*0340*/  SEL R13, R13, R14, P0 ;  /* 0x0000000e0d0d7207 */ /* 0x000fc40000000000 */
[----:B------:R-:W-:Y:S02]  /*0350*/  SEL R16, R23, R17, !P2 ;  /* 0x0000001117107207 */ /* 0x000fe40005000000 */
[-C--:B------:R-:W-:Y:S02]  /*0360*/  ISETP.GT.U32.AND P0, PT, R12, R15.reuse, PT ;  /* 0x0000000f0c00720c */ /* 0x080fe40003f04070 */
[----:B------:R-:W-:Y:S02]  /*0370*/  IADD3 R17, P3, R18, 0x7d80, RZ ;  /* 0x00007d8012117810 */ /* 0x000fe40007f7e0ff */
[----:B------:R-:W-:Y:S02]  /*0380*/  ISETP.GT.U32.AND.EX P0, PT, R13, R16, PT, P0 ;  /* 0x000000100d00720c */ /* 0x000fe40003f04100 */
[----:B------:R-:W-:Y:S01]  /*0390*/  ISETP.GE.AND P2, PT, R19, RZ, PT ;  /* 0x000000ff1300720c */ /* 0x000fe20003f46270 */
[----:B------:R-:W-:Y:S01]  /*03a0*/  IMAD.X R23, RZ, RZ, R19, P3 ;  /* 0x000000ffff177224 */ /* 0x000fe200018e0613 */
[----:B------:R-:W-:-:S02]  /*03b0*/  SEL R12, R12, R15, P0 ;  /* 0x0000000f0c0c7207 */ /* 0x000fc40000000000 */
[----:B------:R-:W-:Y:S02]  /*03c0*/  SEL R15, R17, R18, !P2 ;  /* 0x00000012110f7207 */ /* 0x000fe40005000000 */
[----:B------:R-:W-:Y:S02]  /*03d0*/  SEL R13, R13, R16, P0 ;  /* 0x000000100d0d7207 */ /* 0x000fe40000000000 */
[----:B------:R-:W-:Y:S02]  /*03e0*/  SEL R18, R23, R19, !P2 ;  /* 0x0000001317127207 */ /* 0x000fe40005000000 */
[----:B------:R-:W-:Y:S02]  /*03f0*/  ISETP.GT.U32.AND P0, PT, R12, R15, PT ;  /* 0x0000000f0c00720c */ /* 0x000fe40003f04070 */
[----:B----4-:R-:W-:Y:S02]  /*0400*/  ISETP.GE.AND P2, PT, R9, RZ, PT ;  /* 0x000000ff0900720c */ /* 0x010fe40003f46270 */
[----:B------:R-:W-:-:S02]  /*0410*/  ISETP.GT.U32.AND.EX P0, PT, R13, R18, PT, P0 ;  /* 0x000000120d00720c */ /* 0x000fc40003f04100 */
[----:B-----5:R-:W-:Y:S02]  /*0420*/  IADD3 R19, P3, R4, 0x7d80, RZ ;  /* 0x00007d8004137810 */ /* 0x020fe40007f7e0ff */
[----:B------:R-:W-:Y:S02]  /*0430*/  SEL R12, R12, R15, P0 ;  /* 0x0000000f0c0c7207 */ /* 0x000fe40000000000 */
[----:B------:R-:W-:Y:S02]  /*0440*/  IADD3 R15, P4, R8, 0x7d80, RZ ;  /* 0x00007d80080f7810 */ /* 0x000fe40007f9e0ff */
[----:B------:R-:W-:Y:S02]  /*0450*/  SEL R13, R13, R18, P0 ;  /* 0x000000120d0d7207 */ /* 0x000fe40000000000 */
[----:B------:R-:W-:Y:S01]  /*0460*/  ISETP.GE.AND P0, PT, R5, RZ, PT ;  /* 0x000000ff0500720c */ /* 0x000fe20003f06270 */
[----:B------:R-:W-:Y:S01]  /*0470*/  IMAD.X R17, RZ, RZ, R9, P4 ;  /* 0x000000ffff117224 */ /* 0x000fe200020e0609 */
[----:B------:R-:W-:-:S02]  /*0480*/  SEL R14, R15, R8, !P2 ;  /* 0x000000080f0e7207 */ /* 0x000fc40005000000 */
[----:B------:R-:W-:Y:S02]  /*0490*/  IADD3.X R23, RZ, R5, RZ, P3, !PT ;  /* 0x00000005ff177210 */ /* 0x000fe40001ffe4ff */
[----:B------:R-:W-:Y:S02]  /*04a0*/  SEL R15, R17, R9, !P2 ;  /* 0x00000009110f7207 */ /* 0x000fe40005000000 */
[----:B------:R-:W-:Y:S02]  /*04b0*/  SEL R9, R19, R4, !P0 ;  /* 0x0000000413097207 */ /* 0x000fe40004000000 */
[----:B------:R-:W-:Y:S02]  /*04c0*/  IADD3 R17, P5, R10, 0x7d80, RZ ;  /* 0x00007d800a117810 */ /* 0x000fe40007fbe0ff */
[----:B------:R-:W-:Y:S02]  /*04d0*/  SEL R4, R23, R5, !P0 ;  /* 0x0000000517047207 */ /* 0x000fe40004000000 */
[----:B------:R-:W-:Y:S01]  /*04e0*/  ISETP.GT.U32.AND P0, PT, R12, R9, PT ;  /* 0x000000090c00720c */ /* 0x000fe20003f04070 */
[----:B------:R-:W-:Y:S01]  /*04f0*/  IMAD.X R5, RZ, RZ, R11, P5 ;  /* 0x000000ffff057224 */ /* 0x000fe200028e060b */
[----:B------:R-:W-:-:S02]  /*0500*/  ISETP.GE.AND P2, PT, R11, RZ, PT ;  /* 0x000000ff0b00720c */ /* 0x000fc40003f46270 */
[----:B------:R-:W-:Y:S02]  /*0510*/  IADD3 R19, P4, R6, 0x7d80, RZ ;  /* 0x00007d8006137810 */ /* 0x000fe40007f9e0ff */
[----:B------:R-:W-:Y:S02]  /*0520*/  ISETP.GE.AND P3, PT, R7, RZ, PT ;  /* 0x000000ff0700720c */ /* 0x000fe40003f66270 */
[----:B------:R-:W-:Y:S01]  /*0530*/  ISETP.GT.U32.AND.EX P0, PT, R13, R4, PT, P0 ;  /* 0x000000040d00720c */ /* 0x000fe20003f04100 */
[----:B------:R-:W-:Y:S01]  /*0540*/  IMAD.X R23, RZ, RZ, R7, P4 ;  /* 0x000000ffff177224 */ /* 0x000fe200020e0607 */
[----:B------:R-:W-:Y:S02]  /*0550*/  SEL R17, R17, R10, !P2 ;  /* 0x0000000a11117207 */ /* 0x000fe40005000000 */
[----:B------:R-:W-:Y:S02]  /*0560*/  SEL R10, R5, R11, !P2 ;  /* 0x0000000b050a7207 */ /* 0x000fe40005000000 */
[----:B------:R-:W-:-:S02]  /*0570*/  SEL R5, R12, R9, P0 ;  /* 0x000000090c057207 */ /* 0x000fc40000000000 */
[----:B------:R-:W-:Y:S02]  /*0580*/  SEL R8, R19, R6, !P3 ;  /* 0x0000000613087207 */ /* 0x000fe40005800000 */
[----:B------:R-:W-:Y:S02]  /*0590*/  SEL R6, R13, R4, P0 ;  /* 0x000000040d067207 */ /* 0x000fe40000000000 */
[----:B------:R-:W-:Y:S02]  /*05a0*/  SEL R9, R23, R7, !P3 ;  /* 0x0000000717097207 */ /* 0x000fe40005800000 */
[----:B------:R-:W-:Y:S02]  /*05b0*/  ISETP.GT.U32.AND P2, PT, R14, R17, PT ;  /* 0x000000110e00720c */ /* 0x000fe40003f44070 */
[----:B------:R-:W-:Y:S02]  /*05c0*/  ISETP.GT.U32.AND P0, PT, R5, R8, PT ;  /* 0x000000080500720c */ /* 0x000fe40003f04070 */
[----:B------:R-:W-:-:S02]  /*05d0*/  ISETP.GT.U32.AND.EX P2, PT, R15, R10, PT, P2 ;  /* 0x0000000a0f00720c */ /* 0x000fc40003f44120 */
[----:B------:R-:W-:Y:S02]  /*05e0*/  ISETP.GT.U32.AND.EX P0, PT, R6, R9, PT, P0 ;  /* 0x000000090600720c */ /* 0x000fe40003f04100 */
[----:B------:R-:W-:Y:S02]  /*05f0*/  SEL R4, R14, R17, P2 ;  /* 0x000000110e047207 */ /* 0x000fe40001000000 */
[----:B------:R-:W-:Y:S01]  /*0600*/  SEL R7, R5, R8, P0 ;  /* 0x0000000805077207 */ /* 0x000fe20000000000 */
[----:B------:R-:W-:Y:S01]  /*0610*/  IMAD.SHL.U32 R8, R2, 0x1000, RZ ;  /* 0x0000100002087824 */ /* 0x000fe200078e00ff */
[----:B------:R-:W-:Y:S02]  /*0620*/  SEL R6, R6, R9, P0 ;  /* 0x0000000906067207 */ /* 0x000fe40000000000 */
[----:B------:R-:W-:Y:S02]  /*0630*/  SEL R5, R15, R10, P2 ;  /* 0x0000000a0f057207 */ /* 0x000fe40001000000 */
[----:B------:R-:W-:-:S02]  /*0640*/  ISETP.GT.U32.AND P0, PT, R4, R7, PT ;  /* 0x000000070400720c */ /* 0x000fc40003f04070 */
[----:B------:R-:W-:Y:S02]  /*0650*/  SHF.L.U64.HI R10, R2, 0xc, R3 ;  /* 0x0000000c020a7819 */ /* 0x000fe40000010203 */
[CC--:B------:R-:W-:Y:S02]  /*0660*/  ISETP.GT.U32.AND.EX P0, PT, R5.reuse, R6.reuse, PT, P0 ;  /* 0x000000060500720c */ /* 0x0c0fe40003f04100 */
[----:B------:R-:W-:Y:S02]  /*0670*/  IADD3 R9, P3, R8, 0x7d80000, RZ ;  /* 0x07d8000008097810 */ /* 0x000fe40007f7e0ff */
[----:B------:R-:W-:Y:S02]  /*0680*/  SEL R2, R4, R7, P0 ;  /* 0x0000000704027207 */ /* 0x000fe40000000000 */
[----:B------:R-:W-:Y:S02]  /*0690*/  SEL R4, R5, R6, P0 ;  /* 0x0000000605047207 */ /* 0x000fe40000000000 */
[----:B------:R-:W-:Y:S01]  /*06a0*/  ISETP.GE.AND P2, PT, R3, RZ, PT ;  /* 0x000000ff0300720c */ /* 0x000fe20003f46270 */
[----:B------:R-:W-:Y:S01]  /*06b0*/  IMAD.X R3, RZ, RZ, R10, P3 ;  /* 0x000000ffff037224 */ /* 0x000fe200018e060a */
[----:B------:R-:W-:Y:S01]  /*06c0*/  ISETP.GT.U32.AND P0, PT, R2, 0x7d7f, PT ;  /* 0x00007d7f0200780c */ /* 0x000fe20003f04070 */
[----:B------:R-:W-:Y:S01]  /*06d0*/  CS2R R6, SRZ ;  /* 0x0000000000067805 */ /* 0x000fe2000001ff00 */
[----:B------:R-:W-:-:S02]  /*06e0*/  SEL R9, R9, R8, !P2 ;  /* 0x0000000809097207 */ /* 0x000fc40005000000 */
[----:B------:R-:W-:Y:S02]  /*06f0*/  ISETP.GT.U32.AND.EX P0, PT, R4, RZ, PT, P0 ;  /* 0x000000ff0400720c */ /* 0x000fe40003f04100 */
[----:B------:R-:W-:Y:S01]  /*0700*/  SEL R2, R3, R10, !P2 ;  /* 0x0000000a03027207 */ /* 0x000fe20005000000 */
[----:B------:R-:W-:Y:S01]  /*0710*/  CS2R R4, SRZ ;  /* 0x0000000000047805 */ /* 0x000fe2000001ff00 */
[----:B------:R-:W-:Y:S01]  /*0720*/  IMAD.MOV.U32 R3, RZ, RZ, RZ ;  /* 0x000000ffff037224 */ /* 0x000fe200078e00ff */
[----:B------:R-:W-:Y:S02]  /*0730*/  ISETP.LT.AND P2, PT, R21, 0x200, P0 ;  /* 0x000002001500780c */ /* 0x000fe40000741270 */
[----:B------:R-:W-:-:S11]  /*0740*/  LOP3.LUT R30, R9, R26, RZ, 0xfc, !PT ;  /* 0x0000001a091e7212 */ /* 0x000fd600078efcff */
.L_x_1:
[----:B0-----:R-:W-:Y:S05]  /*0750*/  @P2 BRA `(.L_x_0) ;  /* 0x00000d2000002947 */ /* 0x001fea0003800000 */
[-C--:B------:R-:W-:Y:S01]  /*0760*/  LOP3.LUT R21, R29, R33.reuse, RZ, 0xfc, !PT ;  /* 0x000000211d157212 */ /* 0x080fe200078efcff */
[----:B------:R-:W-:Y:S01]  /*0770*/  IMAD.MOV.U32 R20, RZ, RZ, 0x2 ;  /* 0x00000002ff147424 */ /* 0x000fe200078e00ff */
[----:B------:R-:W-:Y:S01]  /*0780*/  LOP3.LUT R16, R30, R33, RZ, 0xfc, !PT ;  /* 0x000000211e107212 */ /* 0x000fe200078efcff */
[----:B------:R-:W-:Y:S01]  /*0790*/  CS2R R8, SRZ ;  /* 0x0000000000087805 */ /* 0x000fe2000001ff00 */
[----:B------:R-:W-:Y:S01]  /*07a0*/  CS2R R10, SRZ ;  /* 0x00000000000a7805 */ /* 0x000fe2000001ff00 */
[----:B------:R-:W-:Y:S01]  /*07b0*/  LOP3.LUT R17, R2, R5, RZ, 0xfc, !PT ;  /* 0x0000000502117212 */ /* 0x000fe200078efcff */
[CC--:B------:R-:W-:Y:S01]  /*07c0*/  IMAD.WIDE R24, R21.reuse, R20.reuse, c[0x0][0x178] ;  /* 0x00005e0015187625 */ /* 0x0c0fe200078e0214 */
[C---:B------:R-:W-:Y:S01]  /*07d0*/  LEA R34, P0, R16.reuse, c[0x0][0x170], 0x1 ;  /* 0x00005c0010227a11 */ /* 0x040fe200078008ff */
[----:B------:R-:W-:Y:S01]  /*07e0*/  CS2R R12, SRZ ;  /* 0x00000000000c7805 */ /* 0x000fe2000001ff00 */
[----:B------:R-:W-:Y:S01]  /*07f0*/  CS2R R14, SRZ ;  /* 0x00000000000e7805 */ /* 0x000fe2000001ff00 */
[----:B------:R-:W-:Y:S01]  /*0800*/  CS2R R18, SRZ ;  /* 0x0000000000127805 */ /* 0x000fe2000001ff00 */
[----:B------:R-:W-:Y:S01]  /*0810*/  LEA.HI.X R35, R16, c[0x0][0x174], R17, 0x1, P0 ;  /* 0x00005d0010237a11 */ /* 0x000fe200000f0c11 */
[----:B------:R0:W2:Y:S01]  /*0820*/  @!P1 LDG.E.EF.128 R8, [R24.64] ;  /* 0x0000000418089981 */ /* 0x0000a2000c0e1d00 */
[----:B------:R-:W-:Y:S01]  /*0830*/  CS2R R16, SRZ ;  /* 0x0000000000107805 */ /* 0x000fe2000001ff00 */
[----:B------:R-:W-:-:S05]  /*0840*/  IMAD.WIDE R36, R21, R20, c[0x0][0x180] ;  /* 0x0000600015247625 */ /* 0x000fca00078e0214 */
[----:B------:R1:W3:Y:S01]  /*0850*/  @!P1 LDG.E.EF.128 R12, [R36.64] ;  /* 0x00000004240c9981 */ /* 0x0002e2000c0e1d00 */
[----:B0-----:R-:W-:-:S05]  /*0860*/  IMAD.WIDE R24, R21, R20, c[0x0][0x160] ;  /* 0x0000580015187625 */ /* 0x001fca00078e0214 */
[----:B------:R-:W1:Y:S01]  /*0870*/  @!P1 LDG.E.EF.128 R16, [R24.64] ;  /* 0x0000000418109981 */ /* 0x000e62000c0e1d00 */
[----:B------:R-:W-:Y:S01]  /*0880*/  CS2R R20, SRZ ;  /* 0x0000000000147805 */ /* 0x000fe2000001ff00 */
[----:B------:R-:W-:Y:S02]  /*0890*/  CS2R R22, SRZ ;  /* 0x0000000000167805 */ /* 0x000fe4000001ff00 */
[----:B------:R-:W-:Y:S06]  /*08a0*/  BAR.SYNC.DEFER_BLOCKING 0x0 ;  /* 0x0000000000007b1d */ /* 0x000fec0000010000 */
[----:B------:R-:W4:Y:S01]  /*08b0*/  @!P1 LDG.E.EF.128 R20, [R34.64] ;  /* 0x0000000422149981 */ /* 0x000f22000c0e1d00 */
[----:B------:R-:W-:-:S04]  /*08c0*/  IADD3 R33, P3, R33, 0x200, RZ ;  /* 0x0000020021217810 */ /* 0x000fc80007f7e0ff */
[----:B------:R-:W-:Y:S01]  /*08d0*/  ISETP.GE.U32.AND P0, PT, R33, 0x1000, PT ;  /* 0x000010002100780c */ /* 0x000fe20003f06070 */
[----:B------:R-:W-:-:S05]  /*08e0*/  IMAD.X R5, RZ, RZ, R5, P3 ;  /* 0x000000ffff057224 */ /* 0x000fca00018e0605 */
[----:B------:R-:W-:Y:S02]  /*08f0*/  ISETP.GE.U32.AND.EX P0, PT, R5, RZ, PT, P0 ;  /* 0x000000ff0500720c */ /* 0x000fe40003f06100 */
[C---:B-1----:R-:W-:Y:S01]  /*0900*/  PRMT R36, R19.reuse, 0x7632, R36 ;  /* 0x0000763213247816 */ /* 0x042fe20000000024 */
[----:B------:R-:W-:Y:S01]  /*0910*/  IMAD.U32 R19, R19, 0x10000, RZ ;  /* 0x0001000013137824 */ /* 0x000fe200078e00ff */
[C---:B----4-:R-:W-:Y:S01]  /*0920*/  PRMT R37, R23.reuse, 0x7632, R37 ;  /* 0x0000763217257816 */ /* 0x050fe20000000025 */
[----:B------:R-:W-:Y:S01]  /*0930*/  IMAD.U32 R23, R23, 0x10000, RZ ;  /* 0x0001000017177824 */ /* 0x000fe200078e00ff */
[----:B------:R-:W-:-:S03]  /*0940*/  PRMT R34, R20, 0x7632, R34 ;  /* 0x0000763214227816 */ /* 0x000fc60000000022 */
[----:B------:R-:W-:Y:S01]  /*0950*/  FADD R23, R19, R23 ;  /* 0x0000001713177221 */ /* 0x000fe20000000000 */
[----:B--2---:R-:W-:Y:S02]  /*0960*/  SHF.L.U32 R19, R11, 0x10, RZ ;  /* 0x000000100b137819 */ /* 0x004fe400000006ff */
[----:B------:R-:W-:Y:S01]  /*0970*/  PRMT R11, R16, 0x7632, R11 ;  /* 0x00007632100b7816 */ /* 0x000fe2000000000b */
[----:B------:R-:W-:Y:S02]  /*0980*/  IMAD.U32 R20, R20, 0x10000, RZ ;  /* 0x0001000014147824 */ /* 0x000fe400078e00ff */
[----:B------:R-:W-:Y:S01]  /*0990*/  FADD R19, R19, R23 ;  /* 0x0000001713137221 */ /* 0x000fe20000000000 */
[----:B------:R-:W-:Y:S02]  /*09a0*/  IMAD.U32 R23, R16, 0x10000, RZ ;  /* 0x0001000010177824 */ /* 0x000fe400078e00ff */
[----:B------:R-:W-:Y:S01]  /*09b0*/  IMAD.U32 R16, R11, 0x10000, RZ ;  /* 0x000100000b107824 */ /* 0x000fe200078e00ff */
[----:B------:R-:W-:Y:S01]  /*09c0*/  PRMT R11, R21, 0x7632, R11 ;  /* 0x00007632150b7816 */ /* 0x000fe2000000000b */
[----:B------:R-:W-:Y:S01]  /*09d0*/  IMAD.U32 R35, R34, 0x10000, RZ ;  /* 0x0001000022237824 */ /* 0x000fe200078e00ff */
[----:B------:R-:W-:Y:S01]  /*09e0*/  FADD R23, R23, R20 ;  /* 0x0000001417177221 */ /* 0x000fe20000000000 */
[----:B------:R-:W-:-:S02]  /*09f0*/  IMAD.U32 R34, R21, 0x10000, RZ ;  /* 0x0001000015227824 */ /* 0x000fc400078e00ff */
[----:B------:R-:W-:Y:S01]  /*0a00*/  FADD R20, R16, R35 ;  /* 0x0000002310147221 */ /* 0x000fe20000000000 */
[C---:B------:R-:W-:Y:S01]  /*0a10*/  PRMT R16, R17.reuse, 0x7632, R16 ;  /* 0x0000763211107816 */ /* 0x040fe20000000010 */
[----:B------:R-:W-:Y:S01]  /*0a20*/  IMAD.U32 R17, R17, 0x10000, RZ ;  /* 0x0001000011117824 */ /* 0x000fe200078e00ff */
[----:B------:R-:W-:Y:S02]  /*0a30*/  SHF.L.U32 R35, R11, 0x10, RZ ;  /* 0x000000100b237819 */ /* 0x000fe400000006ff */
[----:B------:R-:W-:Y:S01]  /*0a40*/  PRMT R11, R18, 0x7632, R11 ;  /* 0x00007632120b7816 */ /* 0x000fe2000000000b */
[----:B------:R-:W-:Y:S01]  /*0a50*/  FADD R21, R17, R34 ;  /* 0x0000002211157221 */ /* 0x000fe20000000000 */
[----:B------:R-:W-:-:S03]  /*0a60*/  IMAD.U32 R16, R16, 0x10000, RZ ;  /* 0x0001000010107824 */ /* 0x000fc600078e00ff */
[C---:B------:R-:W-:Y:S01]  /*0a70*/  IMAD.U32 R17, R11.reuse, 0x10000, RZ ;  /* 0x000100000b117824 */ /* 0x040fe200078e00ff */
[----:B------:R-:W-:Y:S01]  /*0a80*/  PRMT R11, R11, 0x7632, R11 ;  /* 0x000076320b0b7816 */ /* 0x000fe2000000000b */
[----:B------:R-:W-:Y:S02]  /*0a90*/  IMAD.U32 R36, R36, 0x10000, RZ ;  /* 0x0001000024247824 */ /* 0x000fe400078e00ff */
[----:B------:R-:W-:Y:S01]  /*0aa0*/  IMAD.U32 R37, R37, 0x10000, RZ ;  /* 0x0001000025257824 */ /* 0x000fe200078e00ff */
[----:B------:R-:W-:Y:S01]  /*0ab0*/  FADD R16, R16, R35 ;  /* 0x0000002310107221 */ /* 0x000fe20000000000 */
[C---:B------:R-:W-:Y:S01]  /*0ac0*/  PRMT R34, R22.reuse, 0x7632, R34 ;  /* 0x0000763216227816 */ /* 0x040fe20000000022 */
[----:B------:R-:W-:Y:S01]  /*0ad0*/  IMAD.U32 R35, R22, 0x10000, RZ ;  /* 0x0001000016237824 */ /* 0x000fe200078e00ff */
[----:B------:R-:W-:Y:S01]  /*0ae0*/  FADD R36, R36, R37 ;  /* 0x0000002524247221 */ /* 0x000fe20000000000 */
[C---:B------:R-:W-:Y:S01]  /*0af0*/  IMAD.U32 R22, R8.reuse, 0x10000, RZ ;  /* 0x0001000008167824 */ /* 0x040fe200078e00ff */
[----:B------:R-:W-:Y:S01]  /*0b00*/  PRMT R8, R8, 0x7632, R8 ;  /* 0x0000763208087816 */ /* 0x000fe20000000008 */
[----:B------:R-:W-:-:S04]  /*0b10*/  IMAD.U32 R11, R11, 0x10000, RZ ;  /* 0x000100000b0b7824 */ /* 0x000fc800078e00ff */
[----:B------:R-:W-:Y:S01]  /*0b20*/  FADD R36, R11, R36 ;  /* 0x000000240b247221 */ /* 0x000fe20000000000 */
[----:B------:R-:W-:Y:S01]  /*0b30*/  SHF.L.U32 R11, R8, 0x10, RZ ;  /* 0x00000010080b7819 */ /* 0x000fe200000006ff */
[----:B------:R-:W-:Y:S02]  /*0b40*/  IMAD.U32 R18, R18, 0x10000, RZ ;  /* 0x0001000012127824 */ /* 0x000fe400078e00ff */
[----:B------:R-:W-:Y:S02]  /*0b50*/  IMAD.U32 R8, R9, 0x10000, RZ ;  /* 0x0001000009087824 */ /* 0x000fe400078e00ff */
[----:B------:R-:W-:Y:S01]  /*0b60*/  FADD R20, R11, R20 ;  /* 0x000000140b147221 */ /* 0x000fe20000000000 */
[----:B------:R-:W-:Y:S01]  /*0b70*/  IMAD.U32 R11, R10, 0x10000, RZ ;  /* 0x000100000a0b7824 */ /* 0x000fe200078e00ff */
[----:B------:R-:W-:Y:S01]  /*0b80*/  FADD R18, R18, R35 ;  /* 0x0000002312127221 */ /* 0x000fe20000000000 */
[----:B------:R-:W-:Y:S01]  /*0b90*/  IMAD.U32 R34, R34, 0x10000, RZ ;  /* 0x0001000022227824 */ /* 0x000fe200078e00ff */
[----:B------:R-:W-:Y:S01]  /*0ba0*/  PRMT R10, R9, 0x7632, R10 ;  /* 0x00007632090a7816 */ /* 0x000fe2000000000a */
[----:B------:R-:W-:Y:S01]  /*0bb0*/  FADD R22, R22, R23 ;  /* 0x0000001716167221 */ /* 0x000fe20000000000 */
[----:B---3--:R-:W-:Y:S01]  /*0bc0*/  IMAD.U32 R9, R12, 0x10000, RZ ;  /* 0x000100000c097824 */ /* 0x008fe200078e00ff */
[----:B------:R-:W-:Y:S01]  /*0bd0*/  FADD R21, R8, R21 ;  /* 0x0000001508157221 */ /* 0x000fe20000000000 */
[----:B------:R-:W-:Y:S01]  /*0be0*/  FADD R17, R17, R34 ;  /* 0x0000002211117221 */ /* 0x000fe20000000000 */
[----:B------:R-:W-:Y:S01]  /*0bf0*/  FADD R8, R11, R18 ;  /* 0x000000120b087221 */ /* 0x000fe20000000000 */
[----:B------:R-:W-:Y:S01]  /*0c00*/  IMAD.U32 R34, R15, 0x10000, RZ ;  /* 0x000100000f227824 */ /* 0x000fe200078e00ff */
[----:B------:R-:W-:Y:S01]  /*0c10*/  FADD R22, R9, R22 ;  /* 0x0000001609167221 */ /* 0x000fe20000000000 */
[C---:B------:R-:W-:Y:S01]  /*0c20*/  IMAD.U32 R11, R10.reuse, 0x10000, RZ ;  /* 0x000100000a0b7824 */ /* 0x040fe200078e00ff */
[----:B------:R-:W-:-:S02]  /*0c30*/  PRMT R15, R10, 0x7632, R15 ;  /* 0x000076320a0f7816 */ /* 0x000fc4000000000f */
[----:B------:R-:W-:Y:S01]  /*0c40*/  SHF.L.U32 R9, R14, 0x10, RZ ;  /* 0x000000100e097819 */ /* 0x000fe200000006ff */
[----:B------:R-:W-:Y:S01]  /*0c50*/  FADD R18, R34, R19 ;  /* 0x0000001322127221 */ /* 0x000fe20000000000 */
[----:B------:R-:W-:Y:S01]  /*0c60*/  FADD R16, R11, R16 ;  /* 0x000000100b107221 */ /* 0x000fe20000000000 */
[----:B------:R-:W-:Y:S01]  /*0c70*/  IMAD.U32 R34, R13, 0x10000, RZ ;  /* 0x000100000d227824 */ /* 0x000fe200078e00ff */
[----:B------:R-:W-:Y:S02]  /*0c80*/  PRMT R11, R15, 0x7632, R11 ;  /* 0x000076320f0b7816 */ /* 0x000fe4000000000b */
[----:B------:R-:W-:Y:S01]  /*0c90*/  PRMT R10, R13, 0x7632, R10 ;  /* 0x000076320d0a7816 */ /* 0x000fe2000000000a */
[----:B------:R-:W-:Y:S01]  /*0ca0*/  FADD R13, R9, R8 ;  /* 0x00000008090d7221 */ /* 0x000fe20000000000 */
[----:B------:R-:W-:Y:S01]  /*0cb0*/  PRMT R12, R12, 0x7632, R12 ;  /* 0x000076320c0c7816 */ /* 0x000fe2000000000c */
[----:B------:R-:W-:Y:S01]  /*0cc0*/  IMAD.U32 R8, R15, 0x10000, RZ ;  /* 0x000100000f087824 */ /* 0x000fe200078e00ff */
[----:B------:R-:W-:Y:S01]  /*0cd0*/  PRMT R14, R14, 0x7632, R14 ;  /* 0x000076320e0e7816 */ /* 0x000fe2000000000e */
[----:B------:R-:W-:-:S02]  /*0ce0*/  IMAD.U32 R15, R11, 0x10000, RZ ;  /* 0x000100000b0f7824 */ /* 0x000fc400078e00ff */
[----:B------:R-:W-:Y:S01]  /*0cf0*/  IMAD.U32 R9, R12, 0x10000, RZ ;  /* 0x000100000c097824 */ /* 0x000fe200078e00ff */
[----:B------:R-:W-:Y:S01]  /*0d00*/  FADD R19, R8, R17 ;  /* 0x0000001108137221 */ /* 0x000fe20000000000 */
[----:B------:R-:W-:Y:S02]  /*0d10*/  IMAD.U32 R11, R10, 0x10000, RZ ;  /* 0x000100000a0b7824 */ /* 0x000fe400078e00ff */
[----:B------:R-:W-:Y:S01]  /*0d20*/  IMAD.U32 R14, R14, 0x10000, RZ ;  /* 0x000100000e0e7824 */ /* 0x000fe200078e00ff */
[----:B------:R-:W-:Y:S01]  /*0d30*/  FADD R36, R15, R36 ;  /* 0x000000240f247221 */ /* 0x000fe20000000000 */
[----:B------:R-:W-:Y:S01]  /*0d40*/  FADD R34, R34, R21 ;  /* 0x0000001522227221 */ /* 0x000fe20000000000 */
[----:B------:R-:W-:Y:S01]  /*0d50*/  FADD R15, R9, R20 ;  /* 0x00000014090f7221 */ /* 0x000fe20000000000 */
[----:B------:R-:W-:Y:S01]  /*0d60*/  FADD R17, R11, R16 ;  /* 0x000000100b117221 */ /* 0x000fe20000000000 */
[----:B------:R-:W-:Y:S01]  /*0d70*/  FADD R19, R14, R19 ;  /* 0x000000130e137221 */ /* 0x000fe20000000000 */
[----:B------:R-:W-:-:S02]  /*0d80*/  F2FP.BF16.PACK_AB R11, R36, R18 ;  /* 0x00000012240b723e */ /* 0x000fc400000010ff */
[----:B------:R-:W-:Y:S02]  /*0d90*/  F2FP.BF16.PACK_AB R8, R15, R22 ;  /* 0x000000160f08723e */ /* 0x000fe400000010ff */
[----:B------:R-:W-:Y:S02]  /*0da0*/  F2FP.BF16.PACK_AB R9, R17, R34 ;  /* 0x000000221109723e */ /* 0x000fe400000010ff */
[----:B------:R-:W-:Y:S01]  /*0db0*/  F2FP.BF16.PACK_AB R10, R19, R13 ;  /* 0x0000000d130a723e */ /* 0x000fe200000010ff */
[----:B------:R-:W-:Y:S01]  /*0dc0*/  @!P1 FFMA R31, R18, R18, R31 ;  /* 0x00000012121f9223 */ /* 0x000fe2000000001f */
[----:B------:R-:W-:-:S03]  /*0dd0*/  @!P1 FFMA R27, R22, R22, R27 ;  /* 0x00000016161b9223 */ /* 0x000fc6000000001b */
[----:B------:R0:W-:Y:S01]  /*0de0*/  @!P1 STG.E.128 [R24.64], R8 ;  /* 0x0000000818009986 */ /* 0x0001e2000c101d04 */
[----:B------:R-:W-:Y:S01]  /*0df0*/  @!P1 FFMA R3, R34, R34, R3 ;  /* 0x0000002222039223 */ /* 0x000fe20000000003 */
[----:B------:R-:W-:Y:S01]  /*0e00*/  @!P1 FFMA R4, R13, R13, R4 ;  /* 0x0000000d0d049223 */ /* 0x000fe20000000004 */
[----:B------:R-:W-:Y:S01]  /*0e10*/  @!P1 FFMA R7, R36, R36, R7 ;  /* 0x0000002424079223 */ /* 0x000fe20000000007 */
[----:B------:R-:W-:Y:S01]  /*0e20*/  @!P1 FFMA R32, R15, R15, R32 ;  /* 0x0000000f0f209223 */ /* 0x000fe20000000020 */
[----:B------:R-:W-:Y:S01]  /*0e30*/  @!P1 FFMA R28, R17, R17, R28 ;  /* 0x00000011111c9223 */ /* 0x000fe2000000001c */
[----:B------:R-:W-:Y:S01]  /*0e40*/  @!P1 FFMA R6, R19, R19, R6 ;  /* 0x0000001313069223 */ /* 0x000fe20000000006 */
[----:B------:R-:W-:Y:S05]  /*0e50*/  @!P0 BRA `(.L_x_1) ;  /* 0xfffff8f000008947 */ /* 0x000fea000383ffff */
[----:B------:R-:W-:Y:S01]  /*0e60*/  FADD R32, R27, R32 ;  /* 0x000000201b207221 */ /* 0x000fe20000000000 */
[----:B0-----:R-:W0:Y:S01]  /*0e70*/  S2R R10, SR_TID.X ;  /* 0x00000000000a7919 */ /* 0x001e220000002100 */
[----:B------:R-:W-:Y:S02]  /*0e80*/  IMAD.MOV.U32 R17, RZ, RZ, 0x2 ;  /* 0x00000002ff117424 */ /* 0x000fe400078e00ff */
[----:B------:R-:W-:Y:S01]  /*0e90*/  FADD R3, R3, R32 ;  /* 0x0000002003037221 */ /* 0x000fe20000000000 */
[----:B------:R-:W-:-:S03]  /*0ea0*/  IMAD.MOV.U32 R18, RZ, RZ, -0x1 ;  /* 0xffffffffff127424 */ /* 0x000fc600078e00ff */
[----:B------:R-:W-:-:S04]  /*0eb0*/  FADD R3, R28, R3 ;  /* 0x000000031c037221 */ /* 0x000fc80000000000 */
[----:B------:R-:W-:-:S04]  /*0ec0*/  FADD R3, R4, R3 ;  /* 0x0000000304037221 */ /* 0x000fc80000000000 */
[----:B------:R-:W-:-:S04]  /*0ed0*/  FADD R6, R6, R3 ;  /* 0x0000000306067221 */ /* 0x000fc80000000000 */
[----:B------:R-:W-:-:S04]  /*0ee0*/  FADD R6, R31, R6 ;  /* 0x000000061f067221 */ /* 0x000fc80000000000 */
[----:B------:R-:W-:Y:S01]  /*0ef0*/  FADD R6, R7, R6 ;  /* 0x0000000607067221 */ /* 0x000fe20000000000 */
[----:B0-----:R-:W-:Y:S02]  /*0f00*/  SHF.R.U32.HI R9, RZ, 0x5, R10 ;  /* 0x00000005ff097819 */ /* 0x001fe4000001160a */
[C---:B------:R-:W-:Y:S02]  /*0f10*/  LOP3.LUT P0, RZ, R10.reuse, 0x1f, RZ, 0xc0, !PT ;  /* 0x0000001f0aff7812 */ /* 0x040fe4000780c0ff */
[----:B------:R-:W0:Y:S01]  /*0f20*/  SHFL.BFLY PT, R3, R6, 0x10, 0x1f ;  /* 0x0e001f0006037f89 */ /* 0x000e2200000e0000 */
[----:B------:R-:W-:Y:S01]  /*0f30*/  ISETP.GE.AND P2, PT, R10, 0x10, PT ;  /* 0x000000100a00780c */ /* 0x000fe20003f46270 */
[----:B0-----:R-:W-:Y:S01]  /*0f40*/  FADD R3, R6, R3 ;  /* 0x0000000306037221 */ /* 0x001fe20000000000 */
[----:B------:R-:W-:-:S04]  /*0f50*/  SHF.L.U32 R6, R0, 0x3, RZ ;  /* 0x0000000300067819 */ /* 0x000fc800000006ff */
[----:B------:R-:W0:Y:S02]  /*0f60*/  SHFL.BFLY PT, R2, R3, 0x8, 0x1f ;  /* 0x0d001f0003027f89 */ /* 0x000e2400000e0000 */
[----:B0-----:R-:W-:Y:S01]  /*0f70*/  FADD R2, R3, R2 ;  /* 0x0000000203027221 */ /* 0x001fe20000000000 */
[----:B------:R-:W-:-:S04]  /*0f80*/  LOP3.LUT R3, R9, 0x1, RZ, 0xc0, !PT ;  /* 0x0000000109037812 */ /* 0x000fc800078ec0ff */
[----:B------:R-:W0:Y:S01]  /*0f90*/  SHFL.BFLY PT, R5, R2, 0x4, 0x1f ;  /* 0x0c801f0002057f89 */ /* 0x000e2200000e0000 */
[----:B------:R-:W-:Y:S01]  /*0fa0*/  IMAD R3, R3, 0x4, R6 ;  /* 0x0000000403037824 */ /* 0x000fe200078e0206 */
[----:B0-----:R-:W-:Y:S01]  /*0fb0*/  FADD R5, R2, R5 ;  /* 0x0000000502057221 */ /* 0x001fe20000000000 */
[----:B------:R-:W-:-:S04]  /*0fc0*/  LOP3.LUT R2, R10, 0x1, RZ, 0xc0, !PT ;  /* 0x000000010a027812 */ /* 0x000fc800078ec0ff */
[----:B------:R-:W0:Y:S02]  /*0fd0*/  SHFL.BFLY PT, R4, R5, 0x2, 0x1f ;  /* 0x0c401f0005047f89 */ /* 0x000e2400000e0000 */
[----:B0-----:R-:W-:-:S05]  /*0fe0*/  FADD R4, R5, R4 ;  /* 0x0000000405047221 */ /* 0x001fca0000000000 */
[----:B------:R-:W0:Y:S02]  /*0ff0*/  SHFL.BFLY PT, R7, R4, 0x1, 0x1f ;  /* 0x0c201f0004077f89 */ /* 0x000e2400000e0000 */
[----:B0-----:R-:W-:-:S05]  /*1000*/  FADD R6, R4, R7 ;  /* 0x0000000704067221 */ /* 0x001fca0000000000 */
[----:B------:R0:W-:Y:S04]  /*1010*/  @!P0 STS [R3], R6 ;  /* 0x0000000603008388 */ /* 0x0001e80000000800 */
[----:B------:R-:W-:Y:S01]  /*1020*/  BAR.SYNC.DEFER_BLOCKING 0x0 ;  /* 0x0000000000007b1d */ /* 0x000fe20000010000 */
[----:B------:R-:W-:Y:S02]  /*1030*/  ISETP.NE.U32.AND P0, PT, R2, 0x1, PT ;  /* 0x000000010200780c */ /* 0x000fe40003f05070 */
[C---:B------:R-:W-:Y:S02]  /*1040*/  LOP3.LUT R2, R10.reuse, 0x1ff, RZ, 0xc0, !PT ;  /* 0x000001ff0a027812 */ /* 0x040fe400078ec0ff */
[----:B------:R-:W-:Y:S01]  /*1050*/  ISETP.LT.AND P0, PT, R10, 0x10, P0 ;  /* 0x000000100a00780c */ /* 0x000fe20000701270 */
[----:B0-----:R-:W-:-:S02]  /*1060*/  IMAD.MOV.U32 R3, RZ, RZ, 0x39800000 ;  /* 0x39800000ff037424 */ /* 0x001fc400078e00ff */
[----:B------:R-:W-:Y:S01]  /*1070*/  IMAD.WIDE.U32 R16, R2, R17, c[0x0][0x188] ;  /* 0x0000620002107625 */ /* 0x000fe200078e0011 */
[----:B------:R-:W0:Y:S04]  /*1080*/  @!P2 LDS R8, [R10.X4] ;  /* 0x000000000a08a984 */ /* 0x000e280000004800 */
[----:B0-----:R-:W0:Y:S02]  /*1090*/  SHFL.BFLY PT, R5, R8, 0x1, 0x1f ;  /* 0x0c201f0008057f89 */ /* 0x001e2400000e0000 */
[----:B0-----:R-:W-:-:S05]  /*10a0*/  FADD R5, R8, R5 ;  /* 0x0000000508057221 */ /* 0x001fca0000000000 */
[----:B------:R-:W-:Y:S04]  /*10b0*/  @P0 STS [R10.X4], R5 ;  /* 0x000000050a000388 */ /* 0x000fe80000004800 */
[----:B------:R-:W-:Y:S06]  /*10c0*/  BAR.SYNC.DEFER_BLOCKING 0x0 ;  /* 0x0000000000007b1d */ /* 0x000fec0000010000 */
[----:B------:R-:W0:Y:S02]  /*10d0*/  LDS R0, [R0.X8] ;  /* 0x0000000000007984 */ /* 0x000e240000008800 */
[----:B0-----:R-:W-:Y:S01]  /*10e0*/  FFMA R3, R0, R3, 9.9999999747524270788e-07 ;  /* 0x358637bd00037423 */ /* 0x001fe20000000003 */
[----:B------:R-:W-:-:S05]  /*10f0*/  IMAD.MOV.U32 R0, RZ, RZ, -0x200 ;  /* 0xfffffe00ff007424 */ /* 0x000fca00078e00ff */
[----:B------:R-:W0:Y:S02]  /*1100*/  MUFU.RSQ R3, R3 ;  /* 0x0000000300037308 */ /* 0x000e240000001400 */
.L_x_2:
[----:B------:R1:W2:Y:S01]  /*1110*/  LDG.E.EL.U16 R8, [R16.64] ;  /* 0x0000000410087981 */ /* 0x0002a2000c2e1500 */
[----:B------:R-:W-:Y:S01]  /*1120*/  IADD3 R0, P0, R0, 0x200, RZ ;  /* 0x0000020000007810 */ /* 0x000fe20007f1e0ff */
[----:B------:R-:W-:Y:S01]  /*1130*/  IMAD.MOV.U32 R19, RZ, RZ, 0x2 ;  /* 0x00000002ff137424 */ /* 0x000fe200078e00ff */
[----:B0-----:R-:W-:Y:S01]  /*1140*/  CS2R R4, SRZ ;  /* 0x0000000000047805 */ /* 0x001fe2000001ff00 */
[----:B------:R-:W-:Y:S01]  /*1150*/  CS2R R6, SRZ ;  /* 0x0000000000067805 */ /* 0x000fe2000001ff00 */
[----:B------:R-:W-:-:S05]  /*1160*/  LOP3.LUT R20, R29, R0, RZ, 0xfc, !PT ;  /* 0x000000001d147212 */ /* 0x000fca00078efcff */
[----:B------:R-:W-:-:S05]  /*1170*/  IMAD.WIDE R22, R20, R19, c[0x0][0x160] ;  /* 0x0000580014167625 */ /* 0x000fca00078e0213 */
[----:B------:R-:W3:Y:S01]  /*1180*/  @!P1 LDG.E.EF.128 R4, [R22.64] ;  /* 0x0000000416049981 */ /* 0x000ee2000c0e1d00 */
[----:B------:R-:W-:Y:S01]  /*1190*/  IMAD.X R18, RZ, RZ, R18, P0 ;  /* 0x000000ffff127224 */ /* 0x000fe200000e0612 */
[----:B------:R-:W-:Y:S02]  /*11a0*/  ISETP.GE.U32.AND P0, PT, R0, 0xe00, PT ;  /* 0x00000e000000780c */ /* 0x000fe40003f06070 */
[----:B-1----:R-:W-:Y:S02]  /*11b0*/  IADD3 R16, P2, R16, 0x400, RZ ;  /* 0x0000040010107810 */ /* 0x002fe40007f5e0ff */
[----:B------:R-:W-:-:S03]  /*11c0*/  ISETP.GE.U32.AND.EX P0, PT, R18, RZ, PT, P0 ;  /* 0x000000ff1200720c */ /* 0x000fc60003f06100 */
[----:B------:R-:W-:Y:S01]  /*11d0*/  IMAD.X R17, RZ, RZ, R17, P2 ;  /* 0x000000ffff117224 */ /* 0x000fe200010e0611 */
[----:B------:R-:W-:Y:S01]  /*11e0*/  BAR.SYNC.DEFER_BLOCKING 0x0 ;  /* 0x0000000000007b1d */ /* 0x000fe20000010000 */
[----:B--2---:R-:W-:-:S05]  /*11f0*/  SHF.L.U32 R25, R8, 0x10, RZ ;  /* 0x0000001008197819 */ /* 0x004fca00000006ff */
[----:B------:R-:W-:Y:S04]  /*1200*/  STS [R2.X4], R25 ;  /* 0x0000001902007388 */ /* 0x000fe80000004800 */
[----:B------:R-:W-:Y:S01]  /*1210*/  BAR.SYNC.DEFER_BLOCKING 0x0 ;  /* 0x0000000000007b1d */ /* 0x000fe20000010000 */
[C---:B---3--:R-:W-:Y:S01]  /*1220*/  PRMT R21, R4.reuse, 0x7632, R21 ;  /* 0x0000763204157816 */ /* 0x048fe20000000015 */
[----:B------:R-:W-:Y:S01]  /*1230*/  IMAD.U32 R4, R4, 0x10000, RZ ;  /* 0x0001000004047824 */ /* 0x000fe200078e00ff */
[C---:B------:R-:W-:Y:S01]  /*1240*/  PRMT R24, R5.reuse, 0x7632, R24 ;  /* 0x0000763205187816 */ /* 0x040fe20000000018 */
[----:B------:R-:W-:Y:S01]  /*1250*/  IMAD.U32 R28, R5, 0x10000, RZ ;  /* 0x00010000051c7824 */ /* 0x000fe200078e00ff */
[----:B------:R-:W-:Y:S01]  /*1260*/  PRMT R23, R6, 0x7632, R23 ;  /* 0x0000763206177816 */ /* 0x000fe20000000017 */
[----:B0-----:R-:W-:Y:S01]  /*1270*/  FMUL R5, R3, R4 ;  /* 0x0000000403057220 */ /* 0x001fe20000400000 */
[----:B------:R-:W-:Y:S01]  /*1280*/  IMAD.U32 R22, R21, 0x10000, RZ ;  /* 0x0001000015167824 */ /* 0x000fe200078e00ff */
[----:B------:R-:W-:Y:S01]  /*1290*/  PRMT R21, R7, 0x7632, R21 ;  /* 0x0000763207157816 */ /* 0x000fe20000000015 */
[----:B------:R-:W-:-:S02]  /*12a0*/  IMAD.U32 R24, R24, 0x10000, RZ ;  /* 0x0001000018187824 */ /* 0x000fc400078e00ff */
[----:B------:R-:W-:Y:S01]  /*12b0*/  IMAD.U32 R6, R6, 0x10000, RZ ;  /* 0x0001000006067824 */ /* 0x000fe200078e00ff */
[C---:B------:R-:W-:Y:S01]  /*12c0*/  FMUL R22, R3.reuse, R22 ;  /* 0x0000001603167220 */ /* 0x040fe20000400000 */
[----:B------:R-:W-:Y:S01]  /*12d0*/  FMUL R24, R3, R24 ;  /* 0x0000001803187220 */ /* 0x000fe20000400000 */
[----:B------:R-:W-:Y:S01]  /*12e0*/  IMAD.U32 R30, R7, 0x10000, RZ ;  /* 0x00010000071e7824 */ /* 0x000fe200078e00ff */
[----:B------:R-:W-:Y:S01]  /*12f0*/  FMUL R7, R3, R6 ;  /* 0x0000000603077220 */ /* 0x000fe20000400000 */
[----:B------:R-:W0:Y:S04]  /*1300*/  LDS.128 R8, [R26.X4] ;  /* 0x000000001a087984 */ /* 0x000e280000004c00 */
[----:B------:R-:W1:Y:S01]  /*1310*/  LDS.128 R12, [R26.X4+0x10] ;  /* 0x000010001a0c7984 */ /* 0x000e620000004c00 */
[----:B0-----:R-:W-:Y:S01]  /*1320*/  FMUL R4, R5, R8 ;  /* 0x0000000805047220 */ /* 0x001fe20000400000 */
[----:B------:R-:W-:Y:S01]  /*1330*/  FMUL R5, R3, R28 ;  /* 0x0000001c03057220 */ /* 0x000fe20000400000 */
[----:B------:R-:W-:Y:S01]  /*1340*/  SHF.L.U32 R8, R23, 0x10, RZ ;  /* 0x0000001017087819 */ /* 0x000fe200000006ff */
[----:B------:R-:W-:Y:S01]  /*1350*/  FMUL R24, R11, R24 ;  /* 0x000000180b187220 */ /* 0x000fe20000400000 */
[----:B------:R-:W-:Y:S01]  /*1360*/  FMUL R11, R3, R30 ;  /* 0x0000001e030b7220 */ /* 0x000fe20000400000 */
[----:B------:R-:W-:Y:S01]  /*1370*/  FMUL R5, R10, R5 ;  /* 0x000000050a057220 */ /* 0x000fe20000400000 */
[----:B------:R-:W-:Y:S01]  /*1380*/  IMAD.U32 R10, R21, 0x10000, RZ ;  /* 0x00010000150a7824 */ /* 0x000fe200078e00ff */
[----:B------:R-:W-:Y:S01]  /*1390*/  FMUL R8, R3, R8 ;  /* 0x0000000803087220 */ /* 0x000fe20000400000 */
[----:B-1----:R-:W-:Y:S01]  /*13a0*/  FMUL R6, R7, R12 ;  /* 0x0000000c07067220 */ /* 0x002fe20000400000 */
[----:B------:R-:W-:Y:S01]  /*13b0*/  FMUL R9, R22, R9 ;  /* 0x0000000916097220 */ /* 0x000fe20000400000 */
[----:B------:R-:W-:Y:S01]  /*13c0*/  FMUL R10, R3, R10 ;  /* 0x0000000a030a7220 */ /* 0x000fe20000400000 */
[----:B------:R-:W-:Y:S01]  /*13d0*/  FMUL R13, R8, R13 ;  /* 0x0000000d080d7220 */ /* 0x000fe20000400000 */
[----:B------:R-:W-:Y:S01]  /*13e0*/  FMUL R7, R14, R11 ;  /* 0x0000000b0e077220 */ /* 0x000fe20000400000 */
[----:B------:R-:W-:Y:S01]  /*13f0*/  F2FP.BF16.PACK_AB R5, R24, R5 ;  /* 0x000000051805723e */ /* 0x000fe200000010ff */
[----:B------:R-:W-:Y:S01]  /*1400*/  FMUL R10, R15, R10 ;  /* 0x0000000a0f0a7220 */ /* 0x000fe20000400000 */
[----:B------:R-:W-:Y:S01]  /*1410*/  F2FP.BF16.PACK_AB R4, R9, R4 ;  /* 0x000000040904723e */ /* 0x000fe200000010ff */
[----:B------:R-:W-:Y:S01]  /*1420*/  IMAD.WIDE R20, R20, R19, c[0x0][0x190] ;  /* 0x0000640014147625 */ /* 0x000fe200078e0213 */
[----:B------:R-:W-:-:S02]  /*1430*/  F2FP.BF16.PACK_AB R6, R13, R6 ;  /* 0x000000060d06723e */ /* 0x000fc400000010ff */
[----:B------:R-:W-:-:S05]  /*1440*/  F2FP.BF16.PACK_AB R7, R10, R7 ;  /* 0x000000070a07723e */ /* 0x000fca00000010ff */
[----:B------:R0:W-:Y:S01]  /*1450*/  @!P1 STG.E.128 [R20.64], R4 ;  /* 0x0000000414009986 */ /* 0x0001e2000c101d04 */
[----:B------:R-:W-:Y:S05]  /*1460*/  @!P0 BRA `(.L_x_2) ;  /* 0xfffffca000008947 */ /* 0x000fea000383ffff */
[----:B------:R-:W-:Y:S05]  /*1470*/  EXIT ;  /* 0x000000000000794d */ /* 0x000fea0003800000 */
.L_x_0:
[----:B------:R-:W-:Y:S01]  /*1480*/  MOV R0, 0x0 ;  /* 0x0000000000007802 */ /* 0x000fe20000000f00 */
[----:B------:R-:W-:Y:S01]  /*1490*/  IMAD.MOV.U32 R4, RZ, RZ, c[0x4][0x18] ;  /* 0x01000600ff047624 */ /* 0x000fe200078e00ff */
[----:B------:R-:W-:Y:S01]  /*14a0*/  MOV R7, c[0x4][0x14] ;  /* 0x0100050000077a02 */ /* 0x000fe20000000f00 */
[----:B------:R-:W-:Y:S01]  /*14b0*/  IMAD.MOV.U32 R5, RZ, RZ, c[0x4][0x1c] ;  /* 0x01000700ff057624 */ /* 0x000fe200078e00ff */
[----:B------:R0:W1:Y:S01]  /*14c0*/  LDC.64 R2, c[0x4][R0] ;  /* 0x0100000000027b82 */ /* 0x0000620000000a00 */
[----:B------:R-:W-:Y:S02]  /*14d0*/  IMAD.MOV.U32 R6, RZ, RZ, c[0x4][0x10] ;  /* 0x01000400ff067624 */ /* 0x000fe400078e00ff */
[----:B------:R-:W-:Y:S02]  /*14e0*/  IMAD.MOV.U32 R8, RZ, RZ, 0x2c ;  /* 0x0000002cff087424 */ /* 0x000fe400078e00ff */
[----:B------:R-:W-:-:S02]  /*14f0*/  IMAD.MOV.U32 R10, RZ, RZ, c[0x4][0x8] ;  /* 0x01000200ff0a7624 */ /* 0x000fc400078e00ff */
[----:B------:R-:W-:Y:S02]  /*1500*/  IMAD.MOV.U32 R11, RZ, RZ, c[0x4][0xc] ;  /* 0x01000300ff0b7624 */ /* 0x000fe400078e00ff */
[----:B------:R-:W-:Y:S02]  /*1510*/  IMAD.MOV.U32 R12, RZ, RZ, 0x1 ;  /* 0x00000001ff0c7424 */ /* 0x000fe400078e00ff */
[----:B------:R-:W-:Y:S02]  /*1520*/  IMAD.MOV.U32 R13, RZ, RZ, RZ ;  /* 0x000000ffff0d7224 */ /* 0x000fe400078e00ff */
[----:B0-----:R-:W-:Y:S01]  /*1530*/  LEPC R14 ;  /* 0x00000000000e734e */ /* 0x001fe20000000000 */
[----:B------:R-:W-:Y:S02]  /*1540*/  MOV R9, 0x15b0 ;  /* 0x000015b000097802 */ /* 0x000fe40000000f00 */
[----:B------:R-:W-:Y:S02]  /*1550*/  MOV R20, 0x1530 ;  /* 0x0000153000147802 */ /* 0x000fe40000000f00 */
[----:B------:R-:W-:Y:S02]  /*1560*/  MOV R21, 0x0 ;  /* 0x0000000000157802 */ /* 0x000fe40000000f00 */
[----:B------:R-:W-:-:S02]  /*1570*/  MOV R0, 0x0 ;  /* 0x0000000000007802 */ /* 0x000fc40000000f00 */
[----:B------:R-:W-:-:S04]  /*1580*/  IADD3 R20, P0, P1, -R20, R9, R14 ;  /* 0x0000000914147210 */ /* 0x000fc8000791e10e */
[----:B------:R-:W-:-:S04]  /*1590*/  IADD3.X R21, ~R0, R21, R15, P0, P1 ;  /* 0x0000001500157210 */ /* 0x000fc800007e250f */
[----:B-1----:R-:W-:Y:S05]  /*15a0*/  CALL.ABS.NOINC R2 ;  /* 0x0000000002007343 */ /* 0x002fea0003c00000 */
.L_x_3:
[----:B------:R-:W-:-:S00]  /*15b0*/  BRA `(.L_x_3) ;  /* 0xfffffff000007947 */ /* 0x000fc0000383ffff */
[----:B------:R-:W-:-:S00]  /*15c0*/  NOP ;  /* 0x0000000000007918 */ /* 0x000fc00000000000 */
        /* <DEDUP_REMOVED lines=11> */
.L_x_4:


//--------------------- .nv.global.init           --------------------------
	.section	.nv.global.init,"aw",@progbits
.nv.global.init:
	.type		assertFunc_0,@object
	.size		assertFunc_0,(_$_str - assertFunc_0)
assertFunc_0:
        /*0000*/ 	.byte	0x75, 0x6e, 0x6b, 0x6e, 0x6f, 0x77, 0x6e, 0x00
	.type		_$_str,@object
	.size		_$_str,(assertMessage_0 - _$_str)
_$_str:
        /*0008*/ 	.byte	0x5f, 0x5f, 0x43, 0x55, 0x44, 0x41, 0x5f, 0x46, 0x54, 0x5a, 0x00
	.type		assertMessage_0,@object
	.size		assertMessage_0,(assertFile_0 - assertMessage_0)
assertMessage_0:
        /*0013*/ 	.byte	0x69, 0x6e, 0x64, 0x65, 0x78, 0x20, 0x6f, 0x75, 0x74, 0x20, 0x6f, 0x66, 0x20, 0x62, 0x6f, 0x75
        /*0023*/ 	.byte	0x6e, 0x64, 0x73, 0x3a, 0x20, 0x30, 0x20, 0x3c, 0x3d, 0x20, 0x74, 0x6d, 0x70, 0x34, 0x20, 0x3c
        /*0033*/ 	.byte	0x20, 0x33, 0x32, 0x31, 0x32, 0x38, 0x00
	.type		assertFile_0,@object
	.size		assertFile_0,(.L_1 - assertFile_0)
assertFile_0:
        /*003a*/ 	.byte	0x2f, 0x74, 0x6d, 0x70, 0x2f, 0x74, 0x6f, 0x72, 0x63, 0x68, 0x69, 0x6e, 0x64, 0x75, 0x63, 0x74
        /*004a*/ 	.byte	0x6f, 0x72, 0x5f, 0x72, 0x6f, 0x6f, 0x74, 0x2f, 0x75, 0x77, 0x2f, 0x63, 0x75, 0x77, 0x71, 0x77
        /*005a*/ 	.byte	0x65, 0x71, 0x6f, 0x6d, 0x62, 0x66, 0x32, 0x32, 0x6b, 0x32, 0x6e, 0x74, 0x6b, 0x6f, 0x66, 0x67
        /*006a*/ 	.byte	0x73, 0x62, 0x76, 0x35, 0x37, 0x73, 0x6a, 0x35, 0x76, 0x76, 0x64, 0x63, 0x79, 0x62, 0x75, 0x71
        /*007a*/ 	.byte	0x72, 0x63, 0x6e, 0x68, 0x62, 0x68, 0x6f, 0x70, 0x66, 0x68, 0x71, 0x73, 0x71, 0x36, 0x34, 0x2e
        /*008a*/ 	.byte	0x70, 0x79, 0x00
.L_1:


//--------------------- .nv.shared.triton_red_fused__to_copy_add_embedding_mean_mul_pow_rsqrt_8 --------------------------
	.section	.nv.shared.triton_red_fused__to_copy_add_embedding_mean_mul_pow_rsqrt_8,"aw",@nobits
	.sectionflags	@""
	.align	16


//--------------------- SYMBOLS --------------------------

	.type		__assertfail,@function
